//
// Generated by NVIDIA NVVM Compiler
//
// Compiler Build ID: CL-36424714
// Cuda compilation tools, release 13.0, V13.0.88
// Based on NVVM 20.0.0
//

.version 9.0
.target sm_100
.address_size 64

	// .globl	_Z12countingDataPiS_i
// _ZZ12countingDataPiS_iE13dataCounter_s has been demoted
// _ZZ9prefixSumPiS_E6source has been demoted
// _ZZ9prefixSumPiS_E11destination has been demoted
// _ZZ9prefixSumPiS_E13dataCounter_s has been demoted

.visible .entry _Z12countingDataPiS_i(
	.param .u64 .ptr .align 1 _Z12countingDataPiS_i_param_0,
	.param .u64 .ptr .align 1 _Z12countingDataPiS_i_param_1,
	.param .u32 _Z12countingDataPiS_i_param_2
)
{
	.reg .pred 	%p<4>;
	.reg .b32 	%r<17>;
	.reg .b64 	%rd<9>;
	// demoted variable
	.shared .align 4 .b8 _ZZ12countingDataPiS_iE13dataCounter_s[404];
	ld.param.u64 	%rd1, [_Z12countingDataPiS_i_param_0];
	ld.param.u64 	%rd2, [_Z12countingDataPiS_i_param_1];
	ld.param.u32 	%r4, [_Z12countingDataPiS_i_param_2];
	mov.u32 	%r1, %tid.x;
	mov.u32 	%r5, %ctaid.x;
	mov.u32 	%r6, %ntid.x;
	mad.lo.s32 	%r2, %r5, %r6, %r1;
	setp.gt.u32 	%p1, %r1, 100;
	shl.b32 	%r7, %r1, 2;
	mov.u32 	%r8, _ZZ12countingDataPiS_iE13dataCounter_s;
	add.s32 	%r3, %r8, %r7;
	@%p1 bra 	$L__BB0_2;
	mov.b32 	%r9, 0;
	st.shared.u32 	[%r3], %r9;
$L__BB0_2:
	bar.sync 	0;
	setp.ge.s32 	%p2, %r2, %r4;
	@%p2 bra 	$L__BB0_4;
	cvta.to.global.u64 	%rd3, %rd1;
	mul.wide.s32 	%rd4, %r2, 4;
	add.s64 	%rd5, %rd3, %rd4;
	ld.global.u32 	%r10, [%rd5];
	shl.b32 	%r11, %r10, 2;
	add.s32 	%r13, %r8, %r11;
	atom.shared.add.u32 	%r14, [%r13], 1;
$L__BB0_4:
	setp.gt.u32 	%p3, %r1, 100;
	bar.sync 	0;
	@%p3 bra 	$L__BB0_6;
	cvta.to.global.u64 	%rd6, %rd2;
	mul.wide.u32 	%rd7, %r1, 4;
	add.s64 	%rd8, %rd6, %rd7;
	ld.shared.u32 	%r15, [%r3];
	atom.global.add.u32 	%r16, [%rd8], %r15;
$L__BB0_6:
	ret;

}
	// .globl	_Z9prefixSumPiS_
.visible .entry _Z9prefixSumPiS_(
	.param .u64 .ptr .align 1 _Z9prefixSumPiS__param_0,
	.param .u64 .ptr .align 1 _Z9prefixSumPiS__param_1
)
{
	.reg .pred 	%p<10>;
	.reg .b32 	%r<97>;
	.reg .b64 	%rd<16>;
	// demoted variable
	.shared .align 4 .b8 _ZZ9prefixSumPiS_E6source[808];
	// demoted variable
	.shared .align 4 .b8 _ZZ9prefixSumPiS_E11destination[808];
	// demoted variable
	.shared .align 4 .b8 _ZZ9prefixSumPiS_E13dataCounter_s[404];
	ld.param.u64 	%rd3, [_Z9prefixSumPiS__param_0];
	ld.param.u64 	%rd4, [_Z9prefixSumPiS__param_1];
	cvta.to.global.u64 	%rd1, %rd3;
	mov.u32 	%r1, %tid.x;
	shl.b32 	%r23, %r1, 2;
	mov.u32 	%r24, _ZZ9prefixSumPiS_E13dataCounter_s;
	add.s32 	%r25, %r24, %r23;
	mov.b32 	%r26, 0;
	st.shared.u32 	[%r25], %r26;
	mov.u32 	%r27, _ZZ9prefixSumPiS_E6source;
	add.s32 	%r28, %r27, %r23;
	st.shared.u32 	[%r28], %r26;
	mov.u32 	%r29, _ZZ9prefixSumPiS_E11destination;
	add.s32 	%r30, %r29, %r23;
	st.shared.u32 	[%r30], %r26;
	bar.sync 	0;
	ld.shared.u32 	%r31, [%r25];
	cvta.to.global.u64 	%rd5, %rd4;
	mul.wide.u32 	%rd6, %r1, 4;
	add.s64 	%rd7, %rd5, %rd6;
	ld.global.u32 	%r32, [%rd7];
	add.s32 	%r33, %r31, %r32;
	ld.global.u32 	%r34, [%rd7+404];
	add.s32 	%r35, %r33, %r34;
	ld.global.u32 	%r36, [%rd7+808];
	add.s32 	%r37, %r35, %r36;
	ld.global.u32 	%r38, [%rd7+1212];
	add.s32 	%r39, %r37, %r38;
	ld.global.u32 	%r40, [%rd7+1616];
	add.s32 	%r41, %r39, %r40;
	ld.global.u32 	%r42, [%rd7+2020];
	add.s32 	%r43, %r41, %r42;
	ld.global.u32 	%r44, [%rd7+2424];
	add.s32 	%r45, %r43, %r44;
	ld.global.u32 	%r46, [%rd7+2828];
	add.s32 	%r47, %r45, %r46;
	ld.global.u32 	%r48, [%rd7+3232];
	add.s32 	%r49, %r47, %r48;
	ld.global.u32 	%r50, [%rd7+3636];
	add.s32 	%r51, %r49, %r50;
	st.shared.u32 	[%r25], %r51;
	bar.sync 	0;
	ld.shared.u32 	%r52, [%r25];
	st.shared.u32 	[%r28+404], %r52;
	bar.sync 	0;
	ld.shared.u32 	%r53, [%r28+404];
	ld.shared.u32 	%r54, [%r28+400];
	add.s32 	%r55, %r54, %r53;
	st.shared.u32 	[%r30+404], %r55;
	bar.sync 	0;
	ld.shared.u32 	%r56, [%r28+404];
	ld.shared.u32 	%r57, [%r30+404];
	st.shared.u32 	[%r28+404], %r57;
	st.shared.u32 	[%r30+404], %r56;
	bar.sync 	0;
	ld.shared.u32 	%r58, [%r28+404];
	ld.shared.u32 	%r59, [%r28+396];
	add.s32 	%r60, %r59, %r58;
	st.shared.u32 	[%r30+404], %r60;
	bar.sync 	0;
	ld.shared.u32 	%r61, [%r28+404];
	ld.shared.u32 	%r62, [%r30+404];
	st.shared.u32 	[%r28+404], %r62;
	st.shared.u32 	[%r30+404], %r61;
	bar.sync 	0;
	ld.shared.u32 	%r63, [%r28+404];
	ld.shared.u32 	%r64, [%r28+388];
	add.s32 	%r65, %r64, %r63;
	st.shared.u32 	[%r30+404], %r65;
	bar.sync 	0;
	ld.shared.u32 	%r66, [%r28+404];
	ld.shared.u32 	%r67, [%r30+404];
	st.shared.u32 	[%r28+404], %r67;
	st.shared.u32 	[%r30+404], %r66;
	bar.sync 	0;
	ld.shared.u32 	%r68, [%r28+404];
	ld.shared.u32 	%r69, [%r28+372];
	add.s32 	%r70, %r69, %r68;
	st.shared.u32 	[%r30+404], %r70;
	bar.sync 	0;
	ld.shared.u32 	%r71, [%r28+404];
	ld.shared.u32 	%r72, [%r30+404];
	st.shared.u32 	[%r28+404], %r72;
	st.shared.u32 	[%r30+404], %r71;
	bar.sync 	0;
	ld.shared.u32 	%r73, [%r28+404];
	ld.shared.u32 	%r74, [%r28+340];
	add.s32 	%r75, %r74, %r73;
	st.shared.u32 	[%r30+404], %r75;
	bar.sync 	0;
	ld.shared.u32 	%r76, [%r28+404];
	ld.shared.u32 	%r77, [%r30+404];
	st.shared.u32 	[%r28+404], %r77;
	st.shared.u32 	[%r30+404], %r76;
	bar.sync 	0;
	ld.shared.u32 	%r78, [%r28+404];
	ld.shared.u32 	%r79, [%r28+276];
	add.s32 	%r80, %r79, %r78;
	st.shared.u32 	[%r30+404], %r80;
	bar.sync 	0;
	ld.shared.u32 	%r81, [%r28+404];
	ld.shared.u32 	%r82, [%r30+404];
	st.shared.u32 	[%r28+404], %r82;
	st.shared.u32 	[%r30+404], %r81;
	bar.sync 	0;
	ld.shared.u32 	%r83, [%r28+404];
	ld.shared.u32 	%r84, [%r28+148];
	add.s32 	%r85, %r84, %r83;
	st.shared.u32 	[%r30+404], %r85;
	bar.sync 	0;
	ld.shared.u32 	%r92, [%r30+400];
	ld.shared.u32 	%r3, [%r30+404];
	setp.ge.s32 	%p1, %r92, %r3;
	@%p1 bra 	$L__BB1_13;
	add.s32 	%r86, %r92, 1;
	max.s32 	%r87, %r3, %r86;
	sub.s32 	%r4, %r87, %r92;
	and.b32  	%r5, %r4, 15;
	sub.s32 	%r88, %r92, %r87;
	setp.gt.u32 	%p2, %r88, -16;
	@%p2 bra 	$L__BB1_4;
	and.b32  	%r89, %r4, -16;
	neg.s32 	%r90, %r89;
	add.s64 	%rd2, %rd1, 32;
$L__BB1_3:
	.pragma "nounroll";
	mul.wide.s32 	%rd8, %r92, 4;
	add.s64 	%rd9, %rd2, %rd8;
	st.global.u32 	[%rd9+-32], %r1;
	st.global.u32 	[%rd9+-28], %r1;
	st.global.u32 	[%rd9+-24], %r1;
	st.global.u32 	[%rd9+-20], %r1;
	st.global.u32 	[%rd9+-16], %r1;
	st.global.u32 	[%rd9+-12], %r1;
	st.global.u32 	[%rd9+-8], %r1;
	st.global.u32 	[%rd9+-4], %r1;
	st.global.u32 	[%rd9], %r1;
	st.global.u32 	[%rd9+4], %r1;
	st.global.u32 	[%rd9+8], %r1;
	st.global.u32 	[%rd9+12], %r1;
	st.global.u32 	[%rd9+16], %r1;
	st.global.u32 	[%rd9+20], %r1;
	st.global.u32 	[%rd9+24], %r1;
	st.global.u32 	[%rd9+28], %r1;
	add.s32 	%r92, %r92, 16;
	add.s32 	%r90, %r90, 16;
	setp.ne.s32 	%p3, %r90, 0;
	@%p3 bra 	$L__BB1_3;
$L__BB1_4:
	setp.eq.s32 	%p4, %r5, 0;
	@%p4 bra 	$L__BB1_13;
	and.b32  	%r12, %r4, 7;
	setp.lt.u32 	%p5, %r5, 8;
	@%p5 bra 	$L__BB1_7;
	mul.wide.s32 	%rd10, %r92, 4;
	add.s64 	%rd11, %rd1, %rd10;
	st.global.u32 	[%rd11], %r1;
	st.global.u32 	[%rd11+4], %r1;
	st.global.u32 	[%rd11+8], %r1;
	st.global.u32 	[%rd11+12], %r1;
	st.global.u32 	[%rd11+16], %r1;
	st.global.u32 	[%rd11+20], %r1;
	st.global.u32 	[%rd11+24], %r1;
	st.global.u32 	[%rd11+28], %r1;
	add.s32 	%r92, %r92, 8;
$L__BB1_7:
	setp.eq.s32 	%p6, %r12, 0;
	@%p6 bra 	$L__BB1_13;
	and.b32  	%r15, %r4, 3;
	setp.lt.u32 	%p7, %r12, 4;
	@%p7 bra 	$L__BB1_10;
	mul.wide.s32 	%rd12, %r92, 4;
	add.s64 	%rd13, %rd1, %rd12;
	st.global.u32 	[%rd13], %r1;
	st.global.u32 	[%rd13+4], %r1;
	st.global.u32 	[%rd13+8], %r1;
	st.global.u32 	[%rd13+12], %r1;
	add.s32 	%r92, %r92, 4;
$L__BB1_10:
	setp.eq.s32 	%p8, %r15, 0;
	@%p8 bra 	$L__BB1_13;
	neg.s32 	%r95, %r15;
$L__BB1_12:
	.pragma "nounroll";
	mul.wide.s32 	%rd14, %r92, 4;
	add.s64 	%rd15, %rd1, %rd14;
	st.global.u32 	[%rd15], %r1;
	add.s32 	%r92, %r92, 1;
	add.s32 	%r95, %r95, 1;
	setp.ne.s32 	%p9, %r95, 0;
	@%p9 bra 	$L__BB1_12;
$L__BB1_13:
	ret;

}


// ===== COMPILED SASS (sm_100) =====

	.target	sm_100

	.elftype	@"ET_EXEC"


//--------------------- .note.nv.tkinfo           --------------------------
	.section	.note.nv.tkinfo,"",@"SHT_NOTE"
	.sectionflags	@"SHF_NOTE_NV_TKINFO"
	.tkinfo
        /*0018*/ 	.word	0x00000002
        /*0030*/ 	.string	""
        /*0030*/ 	.string	"ptxas"
        /*0030*/ 	.string	"Cuda compilation tools, release 13.0, V13.0.88"
        /*0030*/ 	.string	"Build cuda_13.0.r13.0/compiler.36424714_0"
        /*0030*/ 	.string	"-arch sm_100 -m 64 "



//--------------------- .note.nv.cuinfo           --------------------------
	.section	.note.nv.cuinfo,"",@"SHT_NOTE"
	.sectionflags	@"SHF_NOTE_NV_CUINFO"
        /*0018*/ 	.short	0x0002
        /*001a*/ 	.short	0x0064
        /*001c*/ 	.short	0x0082
	.zero		2


//--------------------- .nv.info                  --------------------------
	.section	.nv.info,"",@"SHT_CUDA_INFO"
	.align	4


	//----- nvinfo : EIATTR_REGCOUNT
	.align		4
        /*0000*/ 	.byte	0x04, 0x2f
        /*0002*/ 	.short	(.L_1 - .L_0)
	.align		4
.L_0:
        /*0004*/ 	.word	index@(_Z12countingDataPiS_i)
        /*0008*/ 	.word	0x0000000a


	//----- nvinfo : EIATTR_FRAME_SIZE
	.align		4
.L_1:
        /*000c*/ 	.byte	0x04, 0x11
        /*000e*/ 	.short	(.L_3 - .L_2)
	.align		4
.L_2:
        /*0010*/ 	.word	index@(_Z12countingDataPiS_i)
        /*0014*/ 	.word	0x00000000


	//----- nvinfo : EIATTR_REGCOUNT
	.align		4
.L_3:
        /*0018*/ 	.byte	0x04, 0x2f
        /*001a*/ 	.short	(.L_5 - .L_4)
	.align		4
.L_4:
        /*001c*/ 	.word	index@(_Z9prefixSumPiS_)
        /*0020*/ 	.word	0x00000014


	//----- nvinfo : EIATTR_FRAME_SIZE
	.align		4
.L_5:
        /*0024*/ 	.byte	0x04, 0x11
        /*0026*/ 	.short	(.L_7 - .L_6)
	.align		4
.L_6:
        /*0028*/ 	.word	index@(_Z9prefixSumPiS_)
        /*002c*/ 	.word	0x00000000


	//----- nvinfo : EIATTR_MIN_STACK_SIZE
	.align		4
.L_7:
        /*0030*/ 	.byte	0x04, 0x12
        /*0032*/ 	.short	(.L_9 - .L_8)
	.align		4
.L_8:
        /*0034*/ 	.word	index@(_Z9prefixSumPiS_)
        /*0038*/ 	.word	0x00000000


	//----- nvinfo : EIATTR_MIN_STACK_SIZE
	.align		4
.L_9:
        /*003c*/ 	.byte	0x04, 0x12
        /*003e*/ 	.short	(.L_11 - .L_10)
	.align		4
.L_10:
        /*0040*/ 	.word	index@(_Z12countingDataPiS_i)
        /*0044*/ 	.word	0x00000000
.L_11:


//--------------------- .nv.compat                --------------------------
	.section	.nv.compat,"",@"SHT_CUDA_COMPAT_INFO"
	.align	4
        /*0000*/ 	.byte	0x02, 0x09, 0x00, 0x00, 0x02, 0x02, 0x01, 0x00, 0x02, 0x05, 0x05, 0x00, 0x03, 0x07, 0x01, 0x01
        /*0010*/ 	.byte	0x02, 0x03, 0x00, 0x00, 0x02, 0x06, 0x01, 0x00, 0x04, 0x0b, 0x08, 0x00, 0x09, 0x00, 0x00, 0x00
        /*0020*/ 	.byte	0x00, 0x00, 0x00, 0x00


//--------------------- .nv.info._Z9prefixSumPiS_ --------------------------
	.section	.nv.info._Z9prefixSumPiS_,"",@"SHT_CUDA_INFO"
	.sectionflags	@""
	.align	4


	//----- nvinfo : EIATTR_CUDA_API_VERSION
	.align		4
        /*0000*/ 	.byte	0x04, 0x37
        /*0002*/ 	.short	(.L_13 - .L_12)
.L_12:
        /*0004*/ 	.word	0x00000082


	//----- nvinfo : EIATTR_KPARAM_INFO
	.align		4
.L_13:
        /*0008*/ 	.byte	0x04, 0x17
        /*000a*/ 	.short	(.L_15 - .L_14)
.L_14:
        /*000c*/ 	.word	0x00000000
        /*0010*/ 	.short	0x0001
        /*0012*/ 	.short	0x0008
        /*0014*/ 	.byte	0x00, 0xf5, 0x21, 0x00


	//----- nvinfo : EIATTR_KPARAM_INFO
	.align		4
.L_15:
        /*0018*/ 	.byte	0x04, 0x17
        /*001a*/ 	.short	(.L_17 - .L_16)
.L_16:
        /*001c*/ 	.word	0x00000000
        /*0020*/ 	.short	0x0000
        /*0022*/ 	.short	0x0000
        /*0024*/ 	.byte	0x00, 0xf5, 0x21, 0x00


	//----- nvinfo : EIATTR_SPARSE_MMA_MASK
	.align		4
.L_17:
        /*0028*/ 	.byte	0x03, 0x50
        /*002a*/ 	.short	0x0000


	//----- nvinfo : EIATTR_MAXREG_COUNT
	.align		4
        /*002c*/ 	.byte	0x03, 0x1b
        /*002e*/ 	.short	0x00ff


	//----- nvinfo : EIATTR_NUM_BARRIERS
	.align		4
        /*0030*/ 	.byte	0x02, 0x4c
        /*0032*/ 	.byte	0x01
	.zero		1


	//----- nvinfo : EIATTR_MERCURY_ISA_VERSION
	.align		4
        /*0034*/ 	.byte	0x03, 0x5f
        /*0036*/ 	.short	0x0101


	//----- nvinfo : EIATTR_VRC_CTA_INIT_COUNT
	.align		4
        /*0038*/ 	.byte	0x02, 0x4a
	.zero		1
	.zero		1


	//----- nvinfo : EIATTR_EXIT_INSTR_OFFSETS
	.align		4
        /*003c*/ 	.byte	0x04, 0x1c
        /*003e*/ 	.short	(.L_19 - .L_18)


	//   ....[0]....
.L_18:
        /*0040*/ 	.word	0x000006c0


	//   ....[1]....
        /*0044*/ 	.word	0x00000910


	//   ....[2]....
        /*0048*/ 	.word	0x00000a30


	//   ....[3]....
        /*004c*/ 	.word	0x00000ad0


	//   ....[4]....
        /*0050*/ 	.word	0x00000b70


	//----- nvinfo : EIATTR_CRS_STACK_SIZE
	.align		4
.L_19:
        /*0054*/ 	.byte	0x04, 0x1e
        /*0056*/ 	.short	(.L_21 - .L_20)
.L_20:
        /*0058*/ 	.word	0x00000000


	//----- nvinfo : EIATTR_CBANK_PARAM_SIZE
	.align		4
.L_21:
        /*005c*/ 	.byte	0x03, 0x19
        /*005e*/ 	.short	0x0010


	//----- nvinfo : EIATTR_PARAM_CBANK
	.align		4
        /*0060*/ 	.byte	0x04, 0x0a
        /*0062*/ 	.short	(.L_23 - .L_22)
	.align		4
.L_22:
        /*0064*/ 	.word	index@(.nv.constant0._Z9prefixSumPiS_)
        /*0068*/ 	.short	0x0380
        /*006a*/ 	.short	0x0010


	//----- nvinfo : EIATTR_SW_WAR
	.align		4
.L_23:
        /*006c*/ 	.byte	0x04, 0x36
        /*006e*/ 	.short	(.L_25 - .L_24)
.L_24:
        /*0070*/ 	.word	0x00000008
.L_25:


//--------------------- .nv.info._Z12countingDataPiS_i --------------------------
	.section	.nv.info._Z12countingDataPiS_i,"",@"SHT_CUDA_INFO"
	.sectionflags	@""
	.align	4


	//----- nvinfo : EIATTR_CUDA_API_VERSION
	.align		4
        /*0000*/ 	.byte	0x04, 0x37
        /*0002*/ 	.short	(.L_27 - .L_26)
.L_26:
        /*0004*/ 	.word	0x00000082


	//----- nvinfo : EIATTR_KPARAM_INFO
	.align		4
.L_27:
        /*0008*/ 	.byte	0x04, 0x17
        /*000a*/ 	.short	(.L_29 - .L_28)
.L_28:
        /*000c*/ 	.word	0x00000000
        /*0010*/ 	.short	0x0002
        /*0012*/ 	.short	0x0010
        /*0014*/ 	.byte	0x00, 0xf0, 0x11, 0x00


	//----- nvinfo : EIATTR_KPARAM_INFO
	.align		4
.L_29:
        /*0018*/ 	.byte	0x04, 0x17
        /*001a*/ 	.short	(.L_31 - .L_30)
.L_30:
        /*001c*/ 	.word	0x00000000
        /*0020*/ 	.short	0x0001
        /*0022*/ 	.short	0x0008
        /*0024*/ 	.byte	0x00, 0xf5, 0x21, 0x00


	//----- nvinfo : EIATTR_KPARAM_INFO
	.align		4
.L_31:
        /*0028*/ 	.byte	0x04, 0x17
        /*002a*/ 	.short	(.L_33 - .L_32)
.L_32:
        /*002c*/ 	.word	0x00000000
        /*0030*/ 	.short	0x0000
        /*0032*/ 	.short	0x0000
        /*0034*/ 	.byte	0x00, 0xf5, 0x21, 0x00


	//----- nvinfo : EIATTR_SPARSE_MMA_MASK
	.align		4
.L_33:
        /*0038*/ 	.byte	0x03, 0x50
        /*003a*/ 	.short	0x0000


	//----- nvinfo : EIATTR_MAXREG_COUNT
	.align		4
        /*003c*/ 	.byte	0x03, 0x1b
        /*003e*/ 	.short	0x00ff


	//----- nvinfo : EIATTR_NUM_BARRIERS
	.align		4
        /*0040*/ 	.byte	0x02, 0x4c
        /*0042*/ 	.byte	0x01
	.zero		1


	//----- nvinfo : EIATTR_MERCURY_ISA_VERSION
	.align		4
        /*0044*/ 	.byte	0x03, 0x5f
        /*0046*/ 	.short	0x0101


	//----- nvinfo : EIATTR_VRC_CTA_INIT_COUNT
	.align		4
        /*0048*/ 	.byte	0x02, 0x4a
	.zero		1
	.zero		1


	//----- nvinfo : EIATTR_EXIT_INSTR_OFFSETS
	.align		4
        /*004c*/ 	.byte	0x04, 0x1c
        /*004e*/ 	.short	(.L_35 - .L_34)


	//   ....[0]....
.L_34:
        /*0050*/ 	.word	0x00000180


	//   ....[1]....
        /*0054*/ 	.word	0x000001d0


	//----- nvinfo : EIATTR_CRS_STACK_SIZE
	.align		4
.L_35:
        /*0058*/ 	.byte	0x04, 0x1e
        /*005a*/ 	.short	(.L_37 - .L_36)
.L_36:
        /*005c*/ 	.word	0x00000000


	//----- nvinfo : EIATTR_CBANK_PARAM_SIZE
	.align		4
.L_37:
        /*0060*/ 	.byte	0x03, 0x19
        /*0062*/ 	.short	0x0014


	//----- nvinfo : EIATTR_PARAM_CBANK
	.align		4
        /*0064*/ 	.byte	0x04, 0x0a
        /*0066*/ 	.short	(.L_39 - .L_38)
	.align		4
.L_38:
        /*0068*/ 	.word	index@(.nv.constant0._Z12countingDataPiS_i)
        /*006c*/ 	.short	0x0380
        /*006e*/ 	.short	0x0014


	//----- nvinfo : EIATTR_SW_WAR
	.align		4
.L_39:
        /*0070*/ 	.byte	0x04, 0x36
        /*0072*/ 	.short	(.L_41 - .L_40)
.L_40:
        /*0074*/ 	.word	0x00000008
.L_41:


//--------------------- .nv.callgraph             --------------------------
	.section	.nv.callgraph,"",@"SHT_CUDA_CALLGRAPH"
	.align	4
	.sectionentsize	8
	.align		4
        /*0000*/ 	.word	0x00000000
	.align		4
        /*0004*/ 	.word	0xffffffff
	.align		4
        /*0008*/ 	.word	0x00000000
	.align		4
        /*000c*/ 	.word	0xfffffffe
	.align		4
        /*0010*/ 	.word	0x00000000
	.align		4
        /*0014*/ 	.word	0xfffffffd
	.align		4
        /*0018*/ 	.word	0x00000000
	.align		4
        /*001c*/ 	.word	0xfffffffc


//--------------------- .text._Z9prefixSumPiS_    --------------------------
	.section	.text._Z9prefixSumPiS_,"ax",@progbits
	.align	128
        .global         _Z9prefixSumPiS_
        .type           _Z9prefixSumPiS_,@function
        .size           _Z9prefixSumPiS_,(.L_x_10 - _Z9prefixSumPiS_)
        .other          _Z9prefixSumPiS_,@"STO_CUDA_ENTRY STV_DEFAULT"
_Z9prefixSumPiS_:
.text._Z9prefixSumPiS_:
[----:B------:R-:W-:Y:S08]  /*0000*/  LDC R1, c[0x0][0x37c] ;  /* 0x0000df00ff017b82 */ /* 0x000ff00000000800 */
[----:B------:R-:W0:Y:S01]  /*0010*/  S2UR UR6, SR_CgaCtaId ;  /* 0x00000000000679c3 */ /* 0x000e220000008800 */
[----:B------:R-:W1:Y:S01]  /*0020*/  S2R R0, SR_TID.X ;  /* 0x0000000000007919 */ /* 0x000e620000002100 */
[----:B------:R-:W-:Y:S01]  /*0030*/  UMOV UR4, 0x400 ;  /* 0x0000040000047882 */ /* 0x000fe20000000000 */
[----:B------:R-:W2:Y:S01]  /*0040*/  LDCU.64 UR8, c[0x0][0x358] ;  /* 0x00006b00ff0877ac */ /* 0x000ea20008000a00 */
[----:B------:R-:W-:-:S04]  /*0050*/  UIADD3 UR5, UPT, UPT, UR4, 0x650, URZ ;  /* 0x0000065004057890 */ /* 0x000fc8000fffe0ff */
[----:B------:R-:W3:Y:S01]  /*0060*/  LDC.64 R4, c[0x0][0x388] ;  /* 0x0000e200ff047b82 */ /* 0x000ee20000000a00 */
[----:B0-----:R-:W-:Y:S02]  /*0070*/  ULEA UR7, UR6, UR4, 0x18 ;  /* 0x0000000406077291 */ /* 0x001fe4000f8ec0ff */
[----:B------:R-:W-:Y:S02]  /*0080*/  UIADD3 UR4, UPT, UPT, UR4, 0x328, URZ ;  /* 0x0000032804047890 */ /* 0x000fe4000fffe0ff */
[----:B------:R-:W-:Y:S02]  /*0090*/  ULEA UR5, UR6, UR5, 0x18 ;  /* 0x0000000506057291 */ /* 0x000fe4000f8ec0ff */
[----:B------:R-:W-:Y:S01]  /*00a0*/  ULEA UR4, UR6, UR4, 0x18 ;  /* 0x0000000406047291 */ /* 0x000fe2000f8ec0ff */
[C---:B-1----:R-:W-:Y:S01]  /*00b0*/  LEA R3, R0.reuse, UR7, 0x2 ;  /* 0x0000000700037c11 */ /* 0x042fe2000f8e10ff */
[C---:B---3--:R-:W-:Y:S02]  /*00c0*/  IMAD.WIDE.U32 R4, R0.reuse, 0x4, R4 ;  /* 0x0000000400047825 */ /* 0x048fe400078e0004 */
[----:B------:R-:W-:-:S02]  /*00d0*/  LEA R6, R0, UR5, 0x2 ;  /* 0x0000000500067c11 */ /* 0x000fc4000f8e10ff */
[----:B------:R-:W-:-:S03]  /*00e0*/  LEA R2, R0, UR4, 0x2 ;  /* 0x0000000400027c11 */ /* 0x000fc6000f8e10ff */
[----:B------:R-:W-:Y:S04]  /*00f0*/  STS [R6], RZ ;  /* 0x000000ff06007388 */ /* 0x000fe80000000800 */
[----:B------:R-:W-:Y:S04]  /*0100*/  STS [R3], RZ ;  /* 0x000000ff03007388 */ /* 0x000fe80000000800 */
[----:B------:R-:W-:Y:S01]  /*0110*/  STS [R2], RZ ;  /* 0x000000ff02007388 */ /* 0x000fe20000000800 */
[----:B------:R-:W-:Y:S06]  /*0120*/  BAR.SYNC.DEFER_BLOCKING 0x0 ;  /* 0x0000000000007b1d */ /* 0x000fec0000010000 */
[----:B--2---:R-:W2:Y:S04]  /*0130*/  LDG.E R8, desc[UR8][R4.64] ;  /* 0x0000000804087981 */ /* 0x004ea8000c1e1900 */
[----:B------:R-:W2:Y:S04]  /*0140*/  LDG.E R9, desc[UR8][R4.64+0x194] ;  /* 0x0001940804097981 */ /* 0x000ea8000c1e1900 */
[----:B------:R-:W3:Y:S04]  /*0150*/  LDG.E R10, desc[UR8][R4.64+0x328] ;  /* 0x00032808040a7981 */ /* 0x000ee8000c1e1900 */
[----:B------:R-:W3:Y:S04]  /*0160*/  LDG.E R11, desc[UR8][R4.64+0x4bc] ;  /* 0x0004bc08040b7981 */ /* 0x000ee8000c1e1900 */
[----:B------:R-:W4:Y:S04]  /*0170*/  LDG.E R12, desc[UR8][R4.64+0x650] ;  /* 0x00065008040c7981 */ /* 0x000f28000c1e1900 */
[----:B------:R-:W4:Y:S04]  /*0180*/  LDG.E R13, desc[UR8][R4.64+0x7e4] ;  /* 0x0007e408040d7981 */ /* 0x000f28000c1e1900 */
[----:B------:R-:W5:Y:S04]  /*0190*/  LDG.E R14, desc[UR8][R4.64+0x978] ;  /* 0x00097808040e7981 */ /* 0x000f68000c1e1900 */
[----:B------:R-:W5:Y:S04]  /*01a0*/  LDG.E R15, desc[UR8][R4.64+0xb0c] ;  /* 0x000b0c08040f7981 */ /* 0x000f68000c1e1900 */
[----:B------:R-:W5:Y:S04]  /*01b0*/  LDG.E R16, desc[UR8][R4.64+0xca0] ;  /* 0x000ca00804107981 */ /* 0x000f68000c1e1900 */
[----:B------:R-:W5:Y:S04]  /*01c0*/  LDG.E R17, desc[UR8][R4.64+0xe34] ;  /* 0x000e340804117981 */ /* 0x000f68000c1e1900 */
[----:B------:R-:W2:Y:S02]  /*01d0*/  LDS R7, [R6] ;  /* 0x0000000006077984 */ /* 0x000ea40000000800 */
[----:B--2---:R-:W-:-:S04]  /*01e0*/  IADD3 R7, PT, PT, R9, R7, R8 ;  /* 0x0000000709077210 */ /* 0x004fc80007ffe008 */
[----:B---3--:R-:W-:-:S04]  /*01f0*/  IADD3 R7, PT, PT, R11, R7, R10 ;  /* 0x000000070b077210 */ /* 0x008fc80007ffe00a */
[----:B----4-:R-:W-:-:S04]  /*0200*/  IADD3 R7, PT, PT, R13, R7, R12 ;  /* 0x000000070d077210 */ /* 0x010fc80007ffe00c */
[----:B-----5:R-:W-:-:S04]  /*0210*/  IADD3 R7, PT, PT, R15, R7, R14 ;  /* 0x000000070f077210 */ /* 0x020fc80007ffe00e */
[----:B------:R-:W-:-:S05]  /*0220*/  IADD3 R7, PT, PT, R17, R7, R16 ;  /* 0x0000000711077210 */ /* 0x000fca0007ffe010 */
[----:B------:R-:W-:Y:S01]  /*0230*/  STS [R6], R7 ;  /* 0x0000000706007388 */ /* 0x000fe20000000800 */
[----:B------:R-:W-:Y:S06]  /*0240*/  BAR.SYNC.DEFER_BLOCKING 0x0 ;  /* 0x0000000000007b1d */ /* 0x000fec0000010000 */
[----:B------:R-:W0:Y:S04]  /*0250*/  LDS R8, [R6] ;  /* 0x0000000006087984 */ /* 0x000e280000000800 */
[----:B0-----:R-:W-:Y:S01]  /*0260*/  STS [R3+0x194], R8 ;  /* 0x0001940803007388 */ /* 0x001fe20000000800 */
[----:B------:R-:W-:Y:S06]  /*0270*/  BAR.SYNC.DEFER_BLOCKING 0x0 ;  /* 0x0000000000007b1d */ /* 0x000fec0000010000 */
[----:B------:R-:W-:Y:S04]  /*0280*/  LDS R4, [R3+0x194] ;  /* 0x0001940003047984 */ /* 0x000fe80000000800 */
[----:B------:R-:W0:Y:S02]  /*0290*/  LDS R5, [R3+0x190] ;  /* 0x0001900003057984 */ /* 0x000e240000000800 */
[----:B0-----:R-:W-:-:S05]  /*02a0*/  IMAD.IADD R5, R4, 0x1, R5 ;  /* 0x0000000104057824 */ /* 0x001fca00078e0205 */
[----:B------:R-:W-:Y:S01]  /*02b0*/  STS [R2+0x194], R5 ;  /* 0x0001940502007388 */ /* 0x000fe20000000800 */
[----:B------:R-:W-:Y:S06]  /*02c0*/  BAR.SYNC.DEFER_BLOCKING 0x0 ;  /* 0x0000000000007b1d */ /* 0x000fec0000010000 */
[----:B------:R-:W0:Y:S04]  /*02d0*/  LDS R4, [R2+0x194] ;  /* 0x0001940002047984 */ /* 0x000e280000000800 */
[----:B------:R-:W1:Y:S04]  /*02e0*/  LDS R7, [R3+0x194] ;  /* 0x0001940003077984 */ /* 0x000e680000000800 */
[----:B0-----:R-:W-:Y:S04]  /*02f0*/  STS [R3+0x194], R4 ;  /* 0x0001940403007388 */ /* 0x001fe80000000800 */
[----:B-1----:R-:W-:Y:S01]  /*0300*/  STS [R2+0x194], R7 ;  /* 0x0001940702007388 */ /* 0x002fe20000000800 */
        /* <DEDUP_REMOVED lines=56> */
[----:B------:R-:W-:Y:S04]  /*0690*/  LDS R4, [R2+0x190] ;  /* 0x0001900002047984 */ /* 0x000fe80000000800 */
[----:B------:R-:W0:Y:S02]  /*06a0*/  LDS R7, [R2+0x194] ;  /* 0x0001940002077984 */ /* 0x000e240000000800 */
[----:B0-----:R-:W-:-:S13]  /*06b0*/  ISETP.GE.AND P0, PT, R4, R7, PT ;  /* 0x000000070400720c */ /* 0x001fda0003f06270 */
[----:B------:R-:W-:Y:S05]  /*06c0*/  @P0 EXIT ;  /* 0x000000000000094d */ /* 0x000fea0003800000 */
[----:B------:R-:W-:Y:S01]  /*06d0*/  IMAD.MOV.U32 R2, RZ, RZ, R4 ;  /* 0x000000ffff027224 */ /* 0x000fe200078e0004 */
[----:B------:R-:W-:Y:S04]  /*06e0*/  BSSY.RECONVERGENT B0, `(.L_x_0) ;  /* 0x0000022000007945 */ /* 0x000fe80003800200 */
[----:B------:R-:W-:-:S05]  /*06f0*/  VIADDMNMX R7, R2, 0x1, R7, !PT ;  /* 0x0000000102077846 */ /* 0x000fca0007800107 */
[----:B------:R-:W-:Y:S01]  /*0700*/  IMAD.IADD R8, R7, 0x1, -R2 ;  /* 0x0000000107087824 */ /* 0x000fe200078e0a02 */
[----:B------:R-:W-:-:S04]  /*0710*/  IADD3 R7, PT, PT, R2, -R7, RZ ;  /* 0x8000000702077210 */ /* 0x000fc80007ffe0ff */
[----:B------:R-:W-:Y:S02]  /*0720*/  ISETP.GT.U32.AND P1, PT, R7, -0x10, PT ;  /* 0xfffffff00700780c */ /* 0x000fe40003f24070 */
[----:B------:R-:W-:-:S04]  /*0730*/  LOP3.LUT R9, R8, 0xf, RZ, 0xc0, !PT ;  /* 0x0000000f08097812 */ /* 0x000fc800078ec0ff */
[----:B------:R-:W-:-:S07]  /*0740*/  ISETP.NE.AND P0, PT, R9, RZ, PT ;  /* 0x000000ff0900720c */ /* 0x000fce0003f05270 */
[----:B------:R-:W-:Y:S06]  /*0750*/  @P1 BRA `(.L_x_1) ;  /* 0x0000000000681947 */ /* 0x000fec0003800000 */
[----:B------:R-:W0:Y:S01]  /*0760*/  LDC.64 R6, c[0x0][0x380] ;  /* 0x0000e000ff067b82 */ /* 0x000e220000000a00 */
[----:B------:R-:W-:-:S05]  /*0770*/  LOP3.LUT R3, R8, 0xfffffff0, RZ, 0xc0, !PT ;  /* 0xfffffff008037812 */ /* 0x000fca00078ec0ff */
[----:B------:R-:W-:Y:S01]  /*0780*/  IMAD.MOV R3, RZ, RZ, -R3 ;  /* 0x000000ffff037224 */ /* 0x000fe200078e0a03 */
[----:B0-----:R-:W-:-:S05]  /*0790*/  IADD3 R6, P1, PT, R6, 0x20, RZ ;  /* 0x0000002006067810 */ /* 0x001fca0007f3e0ff */
[----:B------:R-:W-:-:S08]  /*07a0*/  IMAD.X R7, RZ, RZ, R7, P1 ;  /* 0x000000ffff077224 */ /* 0x000fd000008e0607 */
.L_x_2:
[----:B0-----:R-:W-:-:S04]  /*07b0*/  IMAD.WIDE R4, R2, 0x4, R6 ;  /* 0x0000000402047825 */ /* 0x001fc800078e0206 */
[----:B------:R-:W-:Y:S01]  /*07c0*/  VIADD R3, R3, 0x10 ;  /* 0x0000001003037836 */ /* 0x000fe20000000000 */
[----:B------:R0:W-:Y:S01]  /*07d0*/  STG.E desc[UR8][R4.64+-0x20], R0 ;  /* 0xffffe00004007986 */ /* 0x0001e2000c101908 */
[----:B------:R-:W-:-:S03]  /*07e0*/  VIADD R2, R2, 0x10 ;  /* 0x0000001002027836 */ /* 0x000fc60000000000 */
[----:B------:R0:W-:Y:S01]  /*07f0*/  STG.E desc[UR8][R4.64+-0x1c], R0 ;  /* 0xffffe40004007986 */ /* 0x0001e2000c101908 */
[----:B------:R-:W-:-:S03]  /*0800*/  ISETP.NE.AND P1, PT, R3, RZ, PT ;  /* 0x000000ff0300720c */ /* 0x000fc60003f25270 */
[----:B------:R0:W-:Y:S04]  /*0810*/  STG.E desc[UR8][R4.64+-0x18], R0 ;  /* 0xffffe80004007986 */ /* 0x0001e8000c101908 */
        /* <DEDUP_REMOVED lines=12> */
[----:B------:R0:W-:Y:S01]  /*08e0*/  STG.E desc[UR8][R4.64+0x1c], R0 ;  /* 0x00001c0004007986 */ /* 0x0001e2000c101908 */
[----:B------:R-:W-:Y:S05]  /*08f0*/  @P1 BRA `(.L_x_2) ;  /* 0xfffffffc00ac1947 */ /* 0x000fea000383ffff */
.L_x_1:
[----:B------:R-:W-:Y:S05]  /*0900*/  BSYNC.RECONVERGENT B0 ;  /* 0x0000000000007941 */ /* 0x000fea0003800200 */
.L_x_0:
[----:B------:R-:W-:Y:S05]  /*0910*/  @!P0 EXIT ;  /* 0x000000000000894d */ /* 0x000fea0003800000 */
[----:B------:R-:W-:Y:S01]  /*0920*/  ISETP.GE.U32.AND P0, PT, R9, 0x8, PT ;  /* 0x000000080900780c */ /* 0x000fe20003f06070 */
[----:B------:R-:W-:Y:S01]  /*0930*/  BSSY.RECONVERGENT B0, `(.L_x_3) ;  /* 0x000000f000007945 */ /* 0x000fe20003800200 */
[----:B------:R-:W-:-:S04]  /*0940*/  LOP3.LUT R3, R8, 0x7, RZ, 0xc0, !PT ;  /* 0x0000000708037812 */ /* 0x000fc800078ec0ff */
[----:B------:R-:W-:-:S07]  /*0950*/  ISETP.NE.AND P1, PT, R3, RZ, PT ;  /* 0x000000ff0300720c */ /* 0x000fce0003f25270 */
[----:B------:R-:W-:Y:S06]  /*0960*/  @!P0 BRA `(.L_x_4) ;  /* 0x00000000002c8947 */ /* 0x000fec0003800000 */
[----:B0-----:R-:W0:Y:S02]  /*0970*/  LDC.64 R4, c[0x0][0x380] ;  /* 0x0000e000ff047b82 */ /* 0x001e240000000a00 */
[----:B0-----:R-:W-:-:S04]  /*0980*/  IMAD.WIDE R4, R2, 0x4, R4 ;  /* 0x0000000402047825 */ /* 0x001fc800078e0204 */
[----:B------:R-:W-:Y:S01]  /*0990*/  VIADD R2, R2, 0x8 ;  /* 0x0000000802027836 */ /* 0x000fe20000000000 */
[----:B------:R1:W-:Y:S04]  /*09a0*/  STG.E desc[UR8][R4.64], R0 ;  /* 0x0000000004007986 */ /* 0x0003e8000c101908 */
[----:B------:R1:W-:Y:S04]  /*09b0*/  STG.E desc[UR8][R4.64+0x4], R0 ;  /* 0x0000040004007986 */ /* 0x0003e8000c101908 */
[----:B------:R1:W-:Y:S04]  /*09c0*/  STG.E desc[UR8][R4.64+0x8], R0 ;  /* 0x0000080004007986 */ /* 0x0003e8000c101908 */
[----:B------:R1:W-:Y:S04]  /*09d0*/  STG.E desc[UR8][R4.64+0xc], R0 ;  /* 0x00000c0004007986 */ /* 0x0003e8000c101908 */
[----:B------:R1:W-:Y:S04]  /*09e0*/  STG.E desc[UR8][R4.64+0x10], R0 ;  /* 0x0000100004007986 */ /* 0x0003e8000c101908 */
[----:B------:R1:W-:Y:S04]  /*09f0*/  STG.E desc[UR8][R4.64+0x14], R0 ;  /* 0x0000140004007986 */ /* 0x0003e8000c101908 */
[----:B------:R1:W-:Y:S04]  /*0a00*/  STG.E desc[UR8][R4.64+0x18], R0 ;  /* 0x0000180004007986 */ /* 0x0003e8000c101908 */
[----:B------:R1:W-:Y:S02]  /*0a10*/  STG.E desc[UR8][R4.64+0x1c], R0 ;  /* 0x00001c0004007986 */ /* 0x0003e4000c101908 */
.L_x_4:
[----:B------:R-:W-:Y:S05]  /*0a20*/  BSYNC.RECONVERGENT B0 ;  /* 0x0000000000007941 */ /* 0x000fea0003800200 */
.L_x_3:
[----:B------:R-:W-:Y:S05]  /*0a30*/  @!P1 EXIT ;  /* 0x000000000000994d */ /* 0x000fea0003800000 */
[----:B------:R-:W-:Y:S02]  /*0a40*/  ISETP.GE.U32.AND P0, PT, R3, 0x4, PT ;  /* 0x000000040300780c */ /* 0x000fe40003f06070 */
[----:B------:R-:W-:-:S04]  /*0a50*/  LOP3.LUT R3, R8, 0x3, RZ, 0xc0, !PT ;  /* 0x0000000308037812 */ /* 0x000fc800078ec0ff */
[----:B------:R-:W-:-:S07]  /*0a60*/  ISETP.NE.AND P1, PT, R3, RZ, PT ;  /* 0x000000ff0300720c */ /* 0x000fce0003f25270 */
[----:B01----:R-:W0:Y:S02]  /*0a70*/  @P0 LDC.64 R4, c[0x0][0x380] ;  /* 0x0000e000ff040b82 */ /* 0x003e240000000a00 */
[----:B0-----:R-:W-:-:S05]  /*0a80*/  @P0 IMAD.WIDE R4, R2, 0x4, R4 ;  /* 0x0000000402040825 */ /* 0x001fca00078e0204 */
[----:B------:R0:W-:Y:S04]  /*0a90*/  @P0 STG.E desc[UR8][R4.64], R0 ;  /* 0x0000000004000986 */ /* 0x0001e8000c101908 */
[----:B------:R0:W-:Y:S04]  /*0aa0*/  @P0 STG.E desc[UR8][R4.64+0x4], R0 ;  /* 0x0000040004000986 */ /* 0x0001e8000c101908 */
[----:B------:R0:W-:Y:S04]  /*0ab0*/  @P0 STG.E desc[UR8][R4.64+0x8], R0 ;  /* 0x0000080004000986 */ /* 0x0001e8000c101908 */
[----:B------:R0:W-:Y:S01]  /*0ac0*/  @P0 STG.E desc[UR8][R4.64+0xc], R0 ;  /* 0x00000c0004000986 */ /* 0x0001e2000c101908 */
[----:B------:R-:W-:Y:S05]  /*0ad0*/  @!P1 EXIT ;  /* 0x000000000000994d */ /* 0x000fea0003800000 */
[----:B------:R-:W1:Y:S01]  /*0ae0*/  LDC.64 R6, c[0x0][0x380] ;  /* 0x0000e000ff067b82 */ /* 0x000e620000000a00 */
[----:B------:R-:W-:Y:S01]  /*0af0*/  @P0 IADD3 R2, PT, PT, R2, 0x4, RZ ;  /* 0x0000000402020810 */ /* 0x000fe20007ffe0ff */
[----:B------:R-:W-:-:S07]  /*0b00*/  IMAD.MOV R3, RZ, RZ, -R3 ;  /* 0x000000ffff037224 */ /* 0x000fce00078e0a03 */
.L_x_5:
[----:B01----:R-:W-:-:S04]  /*0b10*/  IMAD.WIDE R4, R2, 0x4, R6 ;  /* 0x0000000402047825 */ /* 0x003fc800078e0206 */
[----:B------:R-:W-:Y:S01]  /*0b20*/  VIADD R3, R3, 0x1 ;  /* 0x0000000103037836 */ /* 0x000fe20000000000 */
[----:B------:R2:W-:Y:S01]  /*0b30*/  STG.E desc[UR8][R4.64], R0 ;  /* 0x0000000004007986 */ /* 0x0005e2000c101908 */
[----:B------:R-:W-:-:S03]  /*0b40*/  VIADD R2, R2, 0x1 ;  /* 0x0000000102027836 */ /* 0x000fc60000000000 */
[----:B------:R-:W-:-:S13]  /*0b50*/  ISETP.NE.AND P0, PT, R3, RZ, PT ;  /* 0x000000ff0300720c */ /* 0x000fda0003f05270 */
[----:B--2---:R-:W-:Y:S05]  /*0b60*/  @P0 BRA `(.L_x_5) ;  /* 0xfffffffc00e80947 */ /* 0x004fea000383ffff */
[----:B------:R-:W-:Y:S05]  /*0b70*/  EXIT ;  /* 0x000000000000794d */ /* 0x000fea0003800000 */
.L_x_6:
[----:B------:R-:W-:-:S00]  /*0b80*/  BRA `(.L_x_6) ;  /* 0xfffffffc00fc7947 */ /* 0x000fc0000383ffff */
[----:B------:R-:W-:-:S00]  /*0b90*/  NOP ;  /* 0x0000000000007918 */ /* 0x000fc00000000000 */
        /* <DEDUP_REMOVED lines=14> */
.L_x_10:


//--------------------- .text._Z12countingDataPiS_i --------------------------
	.section	.text._Z12countingDataPiS_i,"ax",@progbits
	.align	128
        .global         _Z12countingDataPiS_i
        .type           _Z12countingDataPiS_i,@function
        .size           _Z12countingDataPiS_i,(.L_x_11 - _Z12countingDataPiS_i)
        .other          _Z12countingDataPiS_i,@"STO_CUDA_ENTRY STV_DEFAULT"
_Z12countingDataPiS_i:
.text._Z12countingDataPiS_i:
[----:B------:R-:W-:Y:S01]  /*0000*/  LDC R1, c[0x0][0x37c] ;  /* 0x0000df00ff017b82 */ /* 0x000fe20000000800 */
[----:B------:R-:W0:Y:S07]  /*0010*/  S2R R7, SR_TID.X ;  /* 0x0000000000077919 */ /* 0x000e2e0000002100 */
[----:B------:R-:W1:Y:S01]  /*0020*/  S2UR UR6, SR_CTAID.X ;  /* 0x00000000000679c3 */ /* 0x000e620000002500 */
[----:B------:R-:W2:Y:S01]  /*0030*/  LDCU UR7, c[0x0][0x390] ;  /* 0x00007200ff0777ac */ /* 0x000ea20008000800 */
[----:B------:R-:W-:Y:S01]  /*0040*/  BSSY.RECONVERGENT B0, `(.L_x_7) ;  /* 0x0000012000007945 */ /* 0x000fe20003800200 */
[----:B------:R-:W-:-:S05]  /*0050*/  UMOV UR4, 0x400 ;  /* 0x0000040000047882 */ /* 0x000fca0000000000 */
[----:B------:R-:W1:Y:S08]  /*0060*/  LDC R0, c[0x0][0x360] ;  /* 0x0000d800ff007b82 */ /* 0x000e700000000800 */
[----:B------:R-:W3:Y:S01]  /*0070*/  S2UR UR5, SR_CgaCtaId ;  /* 0x00000000000579c3 */ /* 0x000ee20000008800 */
[----:B0-----:R-:W-:Y:S01]  /*0080*/  ISETP.GT.U32.AND P0, PT, R7, 0x64, PT ;  /* 0x000000640700780c */ /* 0x001fe20003f04070 */
[----:B-1----:R-:W-:-:S05]  /*0090*/  IMAD R5, R0, UR6, R7 ;  /* 0x0000000600057c24 */ /* 0x002fca000f8e0207 */
[----:B--2---:R-:W-:Y:S01]  /*00a0*/  ISETP.GE.AND P1, PT, R5, UR7, PT ;  /* 0x0000000705007c0c */ /* 0x004fe2000bf26270 */
[----:B------:R-:W0:Y:S01]  /*00b0*/  LDCU.64 UR6, c[0x0][0x358] ;  /* 0x00006b00ff0677ac */ /* 0x000e220008000a00 */
[----:B---3--:R-:W-:-:S06]  /*00c0*/  ULEA UR4, UR5, UR4, 0x18 ;  /* 0x0000000405047291 */ /* 0x008fcc000f8ec0ff */
[----:B------:R-:W-:-:S05]  /*00d0*/  LEA R0, R7, UR4, 0x2 ;  /* 0x0000000407007c11 */ /* 0x000fca000f8e10ff */
[----:B------:R1:W-:Y:S01]  /*00e0*/  @!P0 STS [R0], RZ ;  /* 0x000000ff00008388 */ /* 0x0003e20000000800 */
[----:B------:R-:W-:Y:S06]  /*00f0*/  BAR.SYNC.DEFER_BLOCKING 0x0 ;  /* 0x0000000000007b1d */ /* 0x000fec0000010000 */
[----:B------:R-:W-:Y:S05]  /*0100*/  @P1 BRA `(.L_x_8) ;  /* 0x0000000000141947 */ /* 0x000fea0003800000 */
[----:B------:R-:W2:Y:S02]  /*0110*/  LDC.64 R2, c[0x0][0x380] ;  /* 0x0000e000ff027b82 */ /* 0x000ea40000000a00 */
[----:B--2---:R-:W-:-:S06]  /*0120*/  IMAD.WIDE R2, R5, 0x4, R2 ;  /* 0x0000000405027825 */ /* 0x004fcc00078e0202 */
[----:B0-----:R-:W2:Y:S02]  /*0130*/  LDG.E R2, desc[UR6][R2.64] ;  /* 0x0000000602027981 */ /* 0x001ea4000c1e1900 */
[----:B--2---:R-:W-:-:S05]  /*0140*/  LEA R4, R2, UR4, 0x2 ;  /* 0x0000000402047c11 */ /* 0x004fca000f8e10ff */
[----:B------:R2:W-:Y:S02]  /*0150*/  ATOMS.POPC.INC.32 RZ, [R4+URZ] ;  /* 0x0000000004ff7f8c */ /* 0x0005e4000d8000ff */
.L_x_8:
[----:B0-----:R-:W-:Y:S05]  /*0160*/  BSYNC.RECONVERGENT B0 ;  /* 0x0000000000007941 */ /* 0x001fea0003800200 */
.L_x_7:
[----:B------:R-:W-:Y:S06]  /*0170*/  BAR.SYNC.DEFER_BLOCKING 0x0 ;  /* 0x0000000000007b1d */ /* 0x000fec0000010000 */
[----:B------:R-:W-:Y:S05]  /*0180*/  @P0 EXIT ;  /* 0x000000000000094d */ /* 0x000fea0003800000 */
[----:B------:R-:W0:Y:S01]  /*0190*/  LDS R5, [R0] ;  /* 0x0000000000057984 */ /* 0x000e220000000800 */
[----:B------:R-:W3:Y:S02]  /*01a0*/  LDC.64 R2, c[0x0][0x388] ;  /* 0x0000e200ff027b82 */ /* 0x000ee40000000a00 */
[----:B---3--:R-:W-:-:S05]  /*01b0*/  IMAD.WIDE.U32 R2, R7, 0x4, R2 ;  /* 0x0000000407027825 */ /* 0x008fca00078e0002 */
[----:B0-----:R-:W-:Y:S01]  /*01c0*/  REDG.E.ADD.STRONG.GPU desc[UR6][R2.64], R5 ;  /* 0x000000050200798e */ /* 0x001fe2000c12e106 */
[----:B------:R-:W-:Y:S05]  /*01d0*/  EXIT ;  /* 0x000000000000794d */ /* 0x000fea0003800000 */
.L_x_9:
        /* <DEDUP_REMOVED lines=10> */
.L_x_11:


//--------------------- .nv.shared._Z9prefixSumPiS_ --------------------------
	.section	.nv.shared._Z9prefixSumPiS_,"aw",@nobits
	.sectionflags	@""
	.align	4
.nv.shared._Z9prefixSumPiS_:
	.zero		3044


//--------------------- .nv.shared.reserved.0     --------------------------
	.section	.nv.shared.reserved.0,"aw",@nobits
	.weak		__nv_reservedSMEM_offset_0_alias
	.size		__nv_reservedSMEM_offset_0_alias, 0, 64
	.other		__nv_reservedSMEM_offset_0_alias,@"STO_CUDA_RESERVED_SHARED STV_DEFAULT"
__nv_reservedSMEM_offset_0_alias:
	.zero		0
	.zero		64


//--------------------- .nv.shared._Z12countingDataPiS_i --------------------------
	.section	.nv.shared._Z12countingDataPiS_i,"aw",@nobits
	.sectionflags	@""
	.align	4
.nv.shared._Z12countingDataPiS_i:
	.zero		1428


//--------------------- .nv.constant0._Z9prefixSumPiS_ --------------------------
	.section	.nv.constant0._Z9prefixSumPiS_,"a",@progbits
	.sectionflags	@""
	.align	4
.nv.constant0._Z9prefixSumPiS_:
	.zero		912


//--------------------- .nv.constant0._Z12countingDataPiS_i --------------------------
	.section	.nv.constant0._Z12countingDataPiS_i,"a",@progbits
	.sectionflags	@""
	.align	4
.nv.constant0._Z12countingDataPiS_i:
	.zero		916


//--------------------- SYMBOLS --------------------------

	.type		.nv.reservedSmem.offset0,@object
	.size		.nv.reservedSmem.offset0,0x4
	.type		.nv.reservedSmem.cap,@object
	.size		.nv.reservedSmem.cap,0x4
